//
// Generated by NVIDIA NVVM Compiler
//
// Compiler Build ID: CL-36424714
// Cuda compilation tools, release 13.0, V13.0.88
// Based on NVVM 20.0.0
//

.version 9.0
.target sm_100
.address_size 64

	// .globl	_Z10wire_worldPmS_Ph

.visible .entry _Z10wire_worldPmS_Ph(
	.param .u64 .ptr .align 1 _Z10wire_worldPmS_Ph_param_0,
	.param .u64 .ptr .align 1 _Z10wire_worldPmS_Ph_param_1,
	.param .u64 .ptr .align 1 _Z10wire_worldPmS_Ph_param_2
)
{
	.reg .pred 	%p<6>;
	.reg .b16 	%rs<9>;
	.reg .b32 	%r<13>;
	.reg .b64 	%rd<164>;

	ld.param.u64 	%rd17, [_Z10wire_worldPmS_Ph_param_0];
	ld.param.u64 	%rd18, [_Z10wire_worldPmS_Ph_param_2];
	cvta.to.global.u64 	%rd1, %rd18;
	cvta.to.global.u64 	%rd2, %rd17;
	mov.u32 	%r3, %ntid.y;
	mov.u32 	%r4, %ctaid.y;
	mov.u32 	%r5, %tid.y;
	mad.lo.s32 	%r6, %r3, %r4, %r5;
	mov.u32 	%r7, %ntid.x;
	mov.u32 	%r8, %ctaid.x;
	mov.u32 	%r9, %tid.x;
	mad.lo.s32 	%r1, %r7, %r8, %r9;
	shl.b32 	%r10, %r6, 5;
	add.s32 	%r2, %r10, %r1;
	add.s32 	%r11, %r6, -1;
	setp.gt.u32 	%p1, %r11, 253;
	setp.gt.s32 	%p2, %r1, 31;
	or.pred  	%p3, %p2, %p1;
	@%p3 bra 	$L__BB0_8;
	mul.wide.s32 	%rd19, %r2, 8;
	add.s64 	%rd3, %rd2, %rd19;
	ld.global.u64 	%rd4, [%rd3];
	ld.global.u64 	%rd5, [%rd3+-256];
	ld.global.u64 	%rd6, [%rd3+256];
	setp.lt.s32 	%p4, %r1, 1;
	@%p4 bra 	$L__BB0_3;
	ld.global.u8 	%rd21, [%rd3+-8];
	ld.global.u8 	%rd22, [%rd3+-264];
	mul.wide.u32 	%rd23, %r2, 8;
	add.s64 	%rd24, %rd2, %rd23;
	ld.global.u8 	%rd25, [%rd24+248];
	shr.u64 	%rd26, %rd5, 56;
	shr.u64 	%rd27, %rd6, 56;
	shr.u64 	%rd28, %rd4, 48;
	and.b64  	%rd29, %rd28, 255;
	shr.u64 	%rd30, %rd5, 48;
	and.b64  	%rd31, %rd30, 255;
	shr.u64 	%rd32, %rd6, 48;
	and.b64  	%rd33, %rd32, 255;
	add.s64 	%rd34, %rd29, %rd26;
	add.s64 	%rd35, %rd34, %rd31;
	add.s64 	%rd36, %rd35, %rd27;
	add.s64 	%rd37, %rd36, %rd33;
	add.s64 	%rd38, %rd37, %rd21;
	add.s64 	%rd39, %rd38, %rd22;
	add.s64 	%rd40, %rd39, %rd25;
	shr.u64 	%rd41, %rd4, 56;
	mad.lo.s64 	%rd42, %rd41, 137, %rd1;
	add.s64 	%rd43, %rd42, %rd40;
	ld.global.u8 	%rs7, [%rd43];
	bra.uni 	$L__BB0_4;
$L__BB0_3:
	shr.u64 	%rd20, %rd4, 56;
	cvt.u16.u64 	%rs7, %rd20;
$L__BB0_4:
	cvt.u64.u16 	%rd44, %rs7;
	shl.b64 	%rd45, %rd44, 56;
	shr.u64 	%rd46, %rd5, 48;
	and.b64  	%rd47, %rd46, 255;
	shr.u64 	%rd48, %rd6, 48;
	and.b64  	%rd49, %rd48, 255;
	shr.u64 	%rd50, %rd4, 56;
	shr.u64 	%rd51, %rd4, 40;
	and.b64  	%rd52, %rd51, 255;
	shr.u64 	%rd53, %rd5, 56;
	shr.u64 	%rd54, %rd6, 56;
	shr.u64 	%rd55, %rd5, 40;
	and.b64  	%rd56, %rd55, 255;
	shr.u64 	%rd57, %rd6, 40;
	and.b64  	%rd58, %rd57, 255;
	add.s64 	%rd59, %rd47, %rd49;
	add.s64 	%rd60, %rd59, %rd58;
	add.s64 	%rd61, %rd60, %rd56;
	add.s64 	%rd62, %rd61, %rd54;
	add.s64 	%rd63, %rd62, %rd53;
	add.s64 	%rd64, %rd63, %rd52;
	add.s64 	%rd65, %rd64, %rd50;
	shr.u64 	%rd66, %rd4, 48;
	and.b64  	%rd67, %rd66, 255;
	mad.lo.s64 	%rd68, %rd67, 137, %rd1;
	add.s64 	%rd69, %rd68, %rd65;
	ld.global.u8 	%rd70, [%rd69];
	shl.b64 	%rd71, %rd70, 48;
	or.b64  	%rd72, %rd71, %rd45;
	shr.u64 	%rd73, %rd4, 32;
	and.b64  	%rd74, %rd73, 255;
	shr.u64 	%rd75, %rd5, 32;
	and.b64  	%rd76, %rd75, 255;
	shr.u64 	%rd77, %rd6, 32;
	and.b64  	%rd78, %rd77, 255;
	add.s64 	%rd79, %rd56, %rd58;
	add.s64 	%rd80, %rd79, %rd78;
	add.s64 	%rd81, %rd80, %rd76;
	add.s64 	%rd82, %rd59, %rd81;
	add.s64 	%rd83, %rd82, %rd74;
	add.s64 	%rd84, %rd83, %rd67;
	mad.lo.s64 	%rd85, %rd52, 137, %rd1;
	add.s64 	%rd86, %rd85, %rd84;
	ld.global.u8 	%rd87, [%rd86];
	shl.b64 	%rd88, %rd87, 40;
	or.b64  	%rd89, %rd88, %rd72;
	shr.u64 	%rd90, %rd4, 24;
	and.b64  	%rd91, %rd90, 255;
	shr.u64 	%rd92, %rd5, 24;
	and.b64  	%rd93, %rd92, 255;
	shr.u64 	%rd94, %rd6, 24;
	and.b64  	%rd95, %rd94, 255;
	add.s64 	%rd96, %rd76, %rd78;
	add.s64 	%rd97, %rd96, %rd95;
	add.s64 	%rd98, %rd97, %rd93;
	add.s64 	%rd99, %rd79, %rd98;
	add.s64 	%rd100, %rd99, %rd91;
	add.s64 	%rd101, %rd100, %rd52;
	mad.lo.s64 	%rd102, %rd74, 137, %rd1;
	add.s64 	%rd103, %rd102, %rd101;
	ld.global.u8 	%rd104, [%rd103];
	shl.b64 	%rd105, %rd104, 32;
	or.b64  	%rd106, %rd105, %rd89;
	shr.u64 	%rd107, %rd4, 16;
	and.b64  	%rd108, %rd107, 255;
	shr.u64 	%rd109, %rd5, 16;
	and.b64  	%rd110, %rd109, 255;
	shr.u64 	%rd111, %rd6, 16;
	and.b64  	%rd112, %rd111, 255;
	add.s64 	%rd113, %rd93, %rd95;
	add.s64 	%rd114, %rd113, %rd112;
	add.s64 	%rd115, %rd114, %rd110;
	add.s64 	%rd116, %rd96, %rd115;
	add.s64 	%rd117, %rd116, %rd108;
	add.s64 	%rd118, %rd117, %rd74;
	mad.lo.s64 	%rd119, %rd91, 137, %rd1;
	add.s64 	%rd120, %rd119, %rd118;
	ld.global.u8 	%r12, [%rd120];
	mul.wide.u32 	%rd121, %r12, 16777216;
	or.b64  	%rd7, %rd121, %rd106;
	shr.u64 	%rd122, %rd4, 8;
	and.b64  	%rd8, %rd122, 255;
	shr.u64 	%rd123, %rd5, 8;
	and.b64  	%rd9, %rd123, 255;
	shr.u64 	%rd124, %rd6, 8;
	and.b64  	%rd10, %rd124, 255;
	add.s64 	%rd125, %rd110, %rd112;
	add.s64 	%rd126, %rd125, %rd10;
	add.s64 	%rd127, %rd126, %rd9;
	add.s64 	%rd128, %rd113, %rd127;
	add.s64 	%rd129, %rd128, %rd8;
	add.s64 	%rd130, %rd129, %rd91;
	mad.lo.s64 	%rd131, %rd108, 137, %rd1;
	add.s64 	%rd132, %rd131, %rd130;
	ld.global.u8 	%rd11, [%rd132];
	and.b64  	%rd12, %rd4, 255;
	and.b64  	%rd13, %rd5, 255;
	and.b64  	%rd14, %rd6, 255;
	add.s64 	%rd133, %rd9, %rd10;
	add.s64 	%rd134, %rd133, %rd14;
	add.s64 	%rd135, %rd134, %rd13;
	add.s64 	%rd136, %rd125, %rd135;
	add.s64 	%rd137, %rd136, %rd12;
	add.s64 	%rd138, %rd137, %rd108;
	mad.lo.s64 	%rd139, %rd8, 137, %rd1;
	add.s64 	%rd140, %rd139, %rd138;
	ld.global.u8 	%rd15, [%rd140];
	setp.gt.s32 	%p5, %r1, 30;
	@%p5 bra 	$L__BB0_6;
	ld.global.u8 	%rd141, [%rd3+15];
	ld.global.u8 	%rd142, [%rd3+-241];
	ld.global.u8 	%rd143, [%rd3+271];
	add.s64 	%rd144, %rd8, %rd13;
	add.s64 	%rd145, %rd144, %rd9;
	add.s64 	%rd146, %rd145, %rd14;
	add.s64 	%rd147, %rd146, %rd10;
	add.s64 	%rd148, %rd147, %rd141;
	add.s64 	%rd149, %rd148, %rd142;
	add.s64 	%rd150, %rd149, %rd143;
	mad.lo.s64 	%rd151, %rd12, 137, %rd1;
	add.s64 	%rd152, %rd151, %rd150;
	ld.global.u8 	%rs8, [%rd152];
	bra.uni 	$L__BB0_7;
$L__BB0_6:
	cvt.u16.u64 	%rs8, %rd4;
$L__BB0_7:
	ld.param.u64 	%rd163, [_Z10wire_worldPmS_Ph_param_1];
	cvt.u64.u16 	%rd153, %rs8;
	and.b64  	%rd154, %rd153, 255;
	shl.b64 	%rd155, %rd11, 16;
	or.b64  	%rd156, %rd155, %rd7;
	shl.b64 	%rd157, %rd15, 8;
	or.b64  	%rd158, %rd157, %rd156;
	or.b64  	%rd159, %rd158, %rd154;
	cvta.to.global.u64 	%rd160, %rd163;
	mul.wide.s32 	%rd161, %r2, 8;
	add.s64 	%rd162, %rd160, %rd161;
	st.global.u64 	[%rd162], %rd159;
$L__BB0_8:
	ret;

}


// ===== COMPILED SASS (sm_100) =====

	.target	sm_100

	.elftype	@"ET_EXEC"


//--------------------- .note.nv.tkinfo           --------------------------
	.section	.note.nv.tkinfo,"",@"SHT_NOTE"
	.sectionflags	@"SHF_NOTE_NV_TKINFO"
	.tkinfo
        /*0018*/ 	.word	0x00000002
        /*0030*/ 	.string	""
        /*0030*/ 	.string	"ptxas"
        /*0030*/ 	.string	"Cuda compilation tools, release 13.0, V13.0.88"
        /*0030*/ 	.string	"Build cuda_13.0.r13.0/compiler.36424714_0"
        /*0030*/ 	.string	"-arch sm_100 -m 64 "



//--------------------- .note.nv.cuinfo           --------------------------
	.section	.note.nv.cuinfo,"",@"SHT_NOTE"
	.sectionflags	@"SHF_NOTE_NV_CUINFO"
        /*0018*/ 	.short	0x0002
        /*001a*/ 	.short	0x0064
        /*001c*/ 	.short	0x0082
	.zero		2


//--------------------- .nv.info                  --------------------------
	.section	.nv.info,"",@"SHT_CUDA_INFO"
	.align	4


	//----- nvinfo : EIATTR_REGCOUNT
	.align		4
        /*0000*/ 	.byte	0x04, 0x2f
        /*0002*/ 	.short	(.L_1 - .L_0)
	.align		4
.L_0:
        /*0004*/ 	.word	index@(_Z10wire_worldPmS_Ph)
        /*0008*/ 	.word	0x0000001e


	//----- nvinfo : EIATTR_FRAME_SIZE
	.align		4
.L_1:
        /*000c*/ 	.byte	0x04, 0x11
        /*000e*/ 	.short	(.L_3 - .L_2)
	.align		4
.L_2:
        /*0010*/ 	.word	index@(_Z10wire_worldPmS_Ph)
        /*0014*/ 	.word	0x00000000


	//----- nvinfo : EIATTR_MIN_STACK_SIZE
	.align		4
.L_3:
        /*0018*/ 	.byte	0x04, 0x12
        /*001a*/ 	.short	(.L_5 - .L_4)
	.align		4
.L_4:
        /*001c*/ 	.word	index@(_Z10wire_worldPmS_Ph)
        /*0020*/ 	.word	0x00000000
.L_5:


//--------------------- .nv.compat                --------------------------
	.section	.nv.compat,"",@"SHT_CUDA_COMPAT_INFO"
	.align	4
        /*0000*/ 	.byte	0x02, 0x09, 0x00, 0x00, 0x02, 0x02, 0x01, 0x00, 0x02, 0x05, 0x05, 0x00, 0x03, 0x07, 0x01, 0x01
        /*0010*/ 	.byte	0x02, 0x03, 0x00, 0x00, 0x02, 0x06, 0x01, 0x00, 0x04, 0x0b, 0x08, 0x00, 0x09, 0x00, 0x00, 0x00
        /*0020*/ 	.byte	0x00, 0x00, 0x00, 0x00


//--------------------- .nv.info._Z10wire_worldPmS_Ph --------------------------
	.section	.nv.info._Z10wire_worldPmS_Ph,"",@"SHT_CUDA_INFO"
	.sectionflags	@""
	.align	4


	//----- nvinfo : EIATTR_CUDA_API_VERSION
	.align		4
        /*0000*/ 	.byte	0x04, 0x37
        /*0002*/ 	.short	(.L_7 - .L_6)
.L_6:
        /*0004*/ 	.word	0x00000082


	//----- nvinfo : EIATTR_KPARAM_INFO
	.align		4
.L_7:
        /*0008*/ 	.byte	0x04, 0x17
        /*000a*/ 	.short	(.L_9 - .L_8)
.L_8:
        /*000c*/ 	.word	0x00000000
        /*0010*/ 	.short	0x0002
        /*0012*/ 	.short	0x0010
        /*0014*/ 	.byte	0x00, 0xf5, 0x21, 0x00


	//----- nvinfo : EIATTR_KPARAM_INFO
	.align		4
.L_9:
        /*0018*/ 	.byte	0x04, 0x17
        /*001a*/ 	.short	(.L_11 - .L_10)
.L_10:
        /*001c*/ 	.word	0x00000000
        /*0020*/ 	.short	0x0001
        /*0022*/ 	.short	0x0008
        /*0024*/ 	.byte	0x00, 0xf5, 0x21, 0x00


	//----- nvinfo : EIATTR_KPARAM_INFO
	.align		4
.L_11:
        /*0028*/ 	.byte	0x04, 0x17
        /*002a*/ 	.short	(.L_13 - .L_12)
.L_12:
        /*002c*/ 	.word	0x00000000
        /*0030*/ 	.short	0x0000
        /*0032*/ 	.short	0x0000
        /*0034*/ 	.byte	0x00, 0xf5, 0x21, 0x00


	//----- nvinfo : EIATTR_SPARSE_MMA_MASK
	.align		4
.L_13:
        /*0038*/ 	.byte	0x03, 0x50
        /*003a*/ 	.short	0x0000


	//----- nvinfo : EIATTR_MAXREG_COUNT
	.align		4
        /*003c*/ 	.byte	0x03, 0x1b
        /*003e*/ 	.short	0x00ff


	//----- nvinfo : EIATTR_MERCURY_ISA_VERSION
	.align		4
        /*0040*/ 	.byte	0x03, 0x5f
        /*0042*/ 	.short	0x0101


	//----- nvinfo : EIATTR_VRC_CTA_INIT_COUNT
	.align		4
        /*0044*/ 	.byte	0x02, 0x4a
	.zero		1
	.zero		1


	//----- nvinfo : EIATTR_EXIT_INSTR_OFFSETS
	.align		4
        /*0048*/ 	.byte	0x04, 0x1c
        /*004a*/ 	.short	(.L_15 - .L_14)


	//   ....[0]....
.L_14:
        /*004c*/ 	.word	0x000000c0


	//   ....[1]....
        /*0050*/ 	.word	0x00000bf0


	//----- nvinfo : EIATTR_CRS_STACK_SIZE
	.align		4
.L_15:
        /*0054*/ 	.byte	0x04, 0x1e
        /*0056*/ 	.short	(.L_17 - .L_16)
.L_16:
        /*0058*/ 	.word	0x00000000


	//----- nvinfo : EIATTR_CBANK_PARAM_SIZE
	.align		4
.L_17:
        /*005c*/ 	.byte	0x03, 0x19
        /*005e*/ 	.short	0x0018


	//----- nvinfo : EIATTR_PARAM_CBANK
	.align		4
        /*0060*/ 	.byte	0x04, 0x0a
        /*0062*/ 	.short	(.L_19 - .L_18)
	.align		4
.L_18:
        /*0064*/ 	.word	index@(.nv.constant0._Z10wire_worldPmS_Ph)
        /*0068*/ 	.short	0x0380
        /*006a*/ 	.short	0x0018


	//----- nvinfo : EIATTR_SW_WAR
	.align		4
.L_19:
        /*006c*/ 	.byte	0x04, 0x36
        /*006e*/ 	.short	(.L_21 - .L_20)
.L_20:
        /*0070*/ 	.word	0x00000008
.L_21:


//--------------------- .nv.callgraph             --------------------------
	.section	.nv.callgraph,"",@"SHT_CUDA_CALLGRAPH"
	.align	4
	.sectionentsize	8
	.align		4
        /*0000*/ 	.word	0x00000000
	.align		4
        /*0004*/ 	.word	0xffffffff
	.align		4
        /*0008*/ 	.word	0x00000000
	.align		4
        /*000c*/ 	.word	0xfffffffe
	.align		4
        /*0010*/ 	.word	0x00000000
	.align		4
        /*0014*/ 	.word	0xfffffffd
	.align		4
        /*0018*/ 	.word	0x00000000
	.align		4
        /*001c*/ 	.word	0xfffffffc


//--------------------- .text._Z10wire_worldPmS_Ph --------------------------
	.section	.text._Z10wire_worldPmS_Ph,"ax",@progbits
	.align	128
        .global         _Z10wire_worldPmS_Ph
        .type           _Z10wire_worldPmS_Ph,@function
        .size           _Z10wire_worldPmS_Ph,(.L_x_4 - _Z10wire_worldPmS_Ph)
        .other          _Z10wire_worldPmS_Ph,@"STO_CUDA_ENTRY STV_DEFAULT"
_Z10wire_worldPmS_Ph:
.text._Z10wire_worldPmS_Ph:
[----:B------:R-:W-:Y:S01]  /*0000*/  LDC R1, c[0x0][0x37c] ;  /* 0x0000df00ff017b82 */ /* 0x000fe20000000800 */
[----:B------:R-:W0:Y:S01]  /*0010*/  S2R R3, SR_CTAID.Y ;  /* 0x0000000000037919 */ /* 0x000e220000002600 */
[----:B------:R-:W0:Y:S01]  /*0020*/  LDCU UR4, c[0x0][0x364] ;  /* 0x00006c80ff0477ac */ /* 0x000e220008000800 */
[----:B------:R-:W0:Y:S01]  /*0030*/  S2R R0, SR_TID.Y ;  /* 0x0000000000007919 */ /* 0x000e220000002200 */
[----:B------:R-:W1:Y:S01]  /*0040*/  LDCU UR5, c[0x0][0x360] ;  /* 0x00006c00ff0577ac */ /* 0x000e620008000800 */
[----:B------:R-:W1:Y:S01]  /*0050*/  S2R R14, SR_CTAID.X ;  /* 0x00000000000e7919 */ /* 0x000e620000002500 */
[----:B------:R-:W1:Y:S01]  /*0060*/  S2R R5, SR_TID.X ;  /* 0x0000000000057919 */ /* 0x000e620000002100 */
[----:B0-----:R-:W-:-:S04]  /*0070*/  IMAD R3, R3, UR4, R0 ;  /* 0x0000000403037c24 */ /* 0x001fc8000f8e0200 */
[----:B------:R-:W-:Y:S02]  /*0080*/  VIADD R0, R3, 0xffffffff ;  /* 0xffffffff03007836 */ /* 0x000fe40000000000 */
[----:B-1----:R-:W-:-:S03]  /*0090*/  IMAD R14, R14, UR5, R5 ;  /* 0x000000050e0e7c24 */ /* 0x002fc6000f8e0205 */
[----:B------:R-:W-:-:S04]  /*00a0*/  ISETP.GT.U32.AND P0, PT, R0, 0xfd, PT ;  /* 0x000000fd0000780c */ /* 0x000fc80003f04070 */
[----:B------:R-:W-:-:S13]  /*00b0*/  ISETP.GT.OR P0, PT, R14, 0x1f, P0 ;  /* 0x0000001f0e00780c */ /* 0x000fda0000704670 */
[----:B------:R-:W-:Y:S05]  /*00c0*/  @P0 EXIT ;  /* 0x000000000000094d */ /* 0x000fea0003800000 */
[----:B------:R-:W0:Y:S01]  /*00d0*/  LDC.64 R16, c[0x0][0x380] ;  /* 0x0000e000ff107b82 */ /* 0x000e220000000a00 */
[----:B------:R-:W1:Y:S01]  /*00e0*/  LDCU.64 UR8, c[0x0][0x358] ;  /* 0x00006b00ff0877ac */ /* 0x000e620008000a00 */
[----:B------:R-:W-:-:S04]  /*00f0*/  IMAD R0, R3, 0x20, R14 ;  /* 0x0000002003007824 */ /* 0x000fc800078e020e */
[----:B0-----:R-:W-:-:S05]  /*0100*/  IMAD.WIDE R10, R0, 0x8, R16 ;  /* 0x00000008000a7825 */ /* 0x001fca00078e0210 */
[----:B-1----:R0:W5:Y:S04]  /*0110*/  LDG.E.64 R2, desc[UR8][R10.64+-0x100] ;  /* 0xffff00080a027981 */ /* 0x002168000c1e1b00 */
[----:B------:R0:W5:Y:S04]  /*0120*/  LDG.E.64 R8, desc[UR8][R10.64+0x100] ;  /* 0x000100080a087981 */ /* 0x000168000c1e1b00 */
[----:B------:R0:W5:Y:S01]  /*0130*/  LDG.E.64 R4, desc[UR8][R10.64] ;  /* 0x000000080a047981 */ /* 0x000162000c1e1b00 */
[----:B------:R-:W-:Y:S01]  /*0140*/  ISETP.GE.AND P0, PT, R14, 0x1, PT ;  /* 0x000000010e00780c */ /* 0x000fe20003f06270 */
[----:B------:R-:W-:-:S12]  /*0150*/  BSSY.RECONVERGENT B0, `(.L_x_0) ;  /* 0x000001f000007945 */ /* 0x000fd80003800200 */
[----:B0-----:R-:W-:Y:S05]  /*0160*/  @!P0 BRA `(.L_x_1) ;  /* 0x00000000006c8947 */ /* 0x001fea0003800000 */
[----:B------:R-:W-:Y:S01]  /*0170*/  IMAD.WIDE.U32 R16, R0, 0x8, R16 ;  /* 0x0000000800107825 */ /* 0x000fe200078e0010 */
[----:B------:R-:W2:Y:S01]  /*0180*/  LDG.E.U8 R12, desc[UR8][R10.64+-0x8] ;  /* 0xfffff8080a0c7981 */ /* 0x000ea2000c1e1100 */
[----:B------:R-:W0:Y:S03]  /*0190*/  LDC.64 R6, c[0x0][0x390] ;  /* 0x0000e400ff067b82 */ /* 0x000e260000000a00 */
[----:B------:R-:W2:Y:S04]  /*01a0*/  LDG.E.U8 R15, desc[UR8][R10.64+-0x108] ;  /* 0xfffef8080a0f7981 */ /* 0x000ea8000c1e1100 */
[----:B------:R1:W3:Y:S01]  /*01b0*/  LDG.E.U8 R13, desc[UR8][R16.64+0xf8] ;  /* 0x0000f808100d7981 */ /* 0x0002e2000c1e1100 */
[----:B-----5:R-:W-:Y:S01]  /*01c0*/  SHF.R.U32.HI R21, RZ, 0x10, R5 ;  /* 0x00000010ff157819 */ /* 0x020fe20000011605 */
[----:B------:R-:W-:Y:S01]  /*01d0*/  UMOV UR4, URZ ;  /* 0x000000ff00047c82 */ /* 0x000fe20008000000 */
[----:B------:R-:W-:-:S02]  /*01e0*/  SHF.R.U32.HI R18, RZ, 0x10, R3 ;  /* 0x00000010ff127819 */ /* 0x000fc40000011603 */
[----:B------:R-:W-:Y:S02]  /*01f0*/  SHF.R.U32.HI R20, RZ, 0x18, R3 ;  /* 0x00000018ff147819 */ /* 0x000fe40000011603 */
[----:B------:R-:W-:Y:S02]  /*0200*/  LOP3.LUT R21, R21, 0xff, RZ, 0xc0, !PT ;  /* 0x000000ff15157812 */ /* 0x000fe400078ec0ff */
[----:B------:R-:W-:Y:S02]  /*0210*/  LOP3.LUT R18, R18, 0xff, RZ, 0xc0, !PT ;  /* 0x000000ff12127812 */ /* 0x000fe400078ec0ff */
[--C-:B------:R-:W-:Y:S02]  /*0220*/  SHF.R.U32.HI R19, RZ, 0x10, R9.reuse ;  /* 0x00000010ff137819 */ /* 0x100fe40000011609 */
[----:B------:R-:W-:Y:S02]  /*0230*/  IADD3 R18, P0, P1, R18, R21, R20 ;  /* 0x0000001512127210 */ /* 0x000fe4000791e014 */
[----:B------:R-:W-:-:S02]  /*0240*/  SHF.R.U32.HI R20, RZ, 0x18, R9 ;  /* 0x00000018ff147819 */ /* 0x000fc40000011609 */
[----:B------:R-:W-:Y:S02]  /*0250*/  LOP3.LUT R19, R19, 0xff, RZ, 0xc0, !PT ;  /* 0x000000ff13137812 */ /* 0x000fe400078ec0ff */
[----:B-1----:R-:W-:Y:S02]  /*0260*/  SHF.R.U32.HI R16, RZ, 0x18, R5 ;  /* 0x00000018ff107819 */ /* 0x002fe40000011605 */
[----:B------:R-:W-:Y:S02]  /*0270*/  IADD3 R17, P2, P3, R19, R18, R20 ;  /* 0x0000001213117210 */ /* 0x000fe40007b5e014 */
[----:B------:R-:W-:Y:S01]  /*0280*/  IADD3.X R18, PT, PT, RZ, RZ, RZ, P0, P1 ;  /* 0x000000ffff127210 */ /* 0x000fe200007e24ff */
[----:B0-----:R-:W-:-:S04]  /*0290*/  IMAD.WIDE.U32 R6, R16, 0x89, R6 ;  /* 0x0000008910067825 */ /* 0x001fc800078e0006 */
[----:B------:R-:W-:Y:S01]  /*02a0*/  VIADD R7, R7, UR4 ;  /* 0x0000000407077c36 */ /* 0x000fe20008000000 */
[----:B--2---:R-:W-:Y:S02]  /*02b0*/  IADD3 R12, P0, P1, R15, R17, R12 ;  /* 0x000000110f0c7210 */ /* 0x004fe4000791e00c */
[----:B------:R-:W-:Y:S02]  /*02c0*/  IADD3.X R15, PT, PT, RZ, R18, RZ, P2, P3 ;  /* 0x00000012ff0f7210 */ /* 0x000fe400017e64ff */
[----:B---3--:R-:W-:Y:S02]  /*02d0*/  IADD3 R6, P2, P3, R6, R12, R13 ;  /* 0x0000000c06067210 */ /* 0x008fe40007b5e00d */
[----:B------:R-:W-:-:S04]  /*02e0*/  IADD3.X R12, PT, PT, RZ, R15, RZ, P0, P1 ;  /* 0x0000000fff0c7210 */ /* 0x000fc800007e24ff */
[----:B------:R-:W-:-:S05]  /*02f0*/  IADD3.X R7, PT, PT, R7, R12, RZ, P2, P3 ;  /* 0x0000000c07077210 */ /* 0x000fca00017e64ff */
[----:B------:R0:W5:Y:S01]  /*0300*/  LDG.E.U8 R19, desc[UR8][R6.64] ;  /* 0x0000000806137981 */ /* 0x000162000c1e1100 */
[----:B------:R-:W-:Y:S05]  /*0310*/  BRA `(.L_x_2) ;  /* 0x0000000000087947 */ /* 0x000fea0003800000 */
.L_x_1:
[----:B-----5:R-:W-:-:S04]  /*0320*/  SHF.R.U32.HI R16, RZ, 0x18, R5 ;  /* 0x00000018ff107819 */ /* 0x020fc80000011605 */
[----:B------:R-:W-:-:S07]  /*0330*/  PRMT R19, R16, 0x7610, R19 ;  /* 0x0000761010137816 */ /* 0x000fce0000000013 */
.L_x_2:
[----:B------:R-:W-:Y:S05]  /*0340*/  BSYNC.RECONVERGENT B0 ;  /* 0x0000000000007941 */ /* 0x000fea0003800200 */
.L_x_0:
[----:B0-----:R-:W0:Y:S01]  /*0350*/  LDC.64 R6, c[0x0][0x390] ;  /* 0x0000e400ff067b82 */ /* 0x001e220000000a00 */
[----:B------:R-:W-:Y:S01]  /*0360*/  SHF.R.U32.HI R12, RZ, 0x10, R3 ;  /* 0x00000010ff0c7819 */ /* 0x000fe20000011603 */
[----:B------:R-:W-:Y:S01]  /*0370*/  UMOV UR4, URZ ;  /* 0x000000ff00047c82 */ /* 0x000fe20008000000 */
[----:B------:R-:W-:Y:S02]  /*0380*/  SHF.R.U32.HI R13, RZ, 0x10, R9 ;  /* 0x00000010ff0d7819 */ /* 0x000fe40000011609 */
[----:B------:R-:W-:Y:S02]  /*0390*/  LOP3.LUT R12, R12, 0xff, RZ, 0xc0, !PT ;  /* 0x000000ff0c0c7812 */ /* 0x000fe400078ec0ff */
[----:B------:R-:W-:Y:S02]  /*03a0*/  LOP3.LUT R13, R13, 0xff, RZ, 0xc0, !PT ;  /* 0x000000ff0d0d7812 */ /* 0x000fe400078ec0ff */
[----:B------:R-:W-:Y:S02]  /*03b0*/  SHF.R.U32.HI R15, RZ, 0x8, R3 ;  /* 0x00000008ff0f7819 */ /* 0x000fe40000011603 */
[----:B------:R-:W-:-:S02]  /*03c0*/  SHF.R.U32.HI R18, RZ, 0x8, R9 ;  /* 0x00000008ff127819 */ /* 0x000fc40000011609 */
[----:B------:R-:W-:Y:S02]  /*03d0*/  IADD3 R26, P0, PT, R13, R12, RZ ;  /* 0x0000000c0d1a7210 */ /* 0x000fe40007f1e0ff */
[----:B------:R-:W-:Y:S02]  /*03e0*/  LOP3.LUT R15, R15, 0xff, RZ, 0xc0, !PT ;  /* 0x000000ff0f0f7812 */ /* 0x000fe400078ec0ff */
[----:B------:R-:W-:Y:S01]  /*03f0*/  LOP3.LUT R18, R18, 0xff, RZ, 0xc0, !PT ;  /* 0x000000ff12127812 */ /* 0x000fe200078ec0ff */
[----:B------:R-:W-:Y:S01]  /*0400*/  IMAD.X R22, RZ, RZ, RZ, P0 ;  /* 0x000000ffff167224 */ /* 0x000fe200000e06ff */
[----:B------:R-:W-:Y:S02]  /*0410*/  SHF.R.U32.HI R12, RZ, 0x18, R3 ;  /* 0x00000018ff0c7819 */ /* 0x000fe40000011603 */
[----:B------:R-:W-:Y:S02]  /*0420*/  SHF.R.U32.HI R13, RZ, 0x18, R9 ;  /* 0x00000018ff0d7819 */ /* 0x000fe40000011609 */
[----:B------:R-:W-:-:S02]  /*0430*/  SHF.R.U32.HI R23, RZ, 0x10, R5 ;  /* 0x00000010ff177819 */ /* 0x000fc40000011605 */
[----:B------:R-:W-:Y:S02]  /*0440*/  IADD3 R17, P1, P2, R15, R26, R18 ;  /* 0x0000001a0f117210 */ /* 0x000fe40007a3e012 */
[----:B------:R-:W-:Y:S02]  /*0450*/  SHF.R.U32.HI R21, RZ, 0x8, R5 ;  /* 0x00000008ff157819 */ /* 0x000fe40000011605 */
[----:B------:R-:W-:Y:S02]  /*0460*/  LOP3.LUT R23, R23, 0xff, RZ, 0xc0, !PT ;  /* 0x000000ff17177812 */ /* 0x000fe400078ec0ff */
[----:B------:R-:W-:Y:S02]  /*0470*/  IADD3 R17, P0, P3, R12, R17, R13 ;  /* 0x000000110c117210 */ /* 0x000fe40007b1e00d */
[----:B------:R-:W-:Y:S01]  /*0480*/  LOP3.LUT R21, R21, 0xff, RZ, 0xc0, !PT ;  /* 0x000000ff15157812 */ /* 0x000fe200078ec0ff */
[----:B0-----:R-:W-:Y:S01]  /*0490*/  IMAD.WIDE.U32 R12, R23, 0x89, R6 ;  /* 0x00000089170c7825 */ /* 0x001fe200078e0006 */
[----:B------:R-:W-:-:S02]  /*04a0*/  IADD3.X R20, PT, PT, RZ, R22, RZ, P1, P2 ;  /* 0x00000016ff147210 */ /* 0x000fc40000fe44ff */
[----:B------:R-:W-:Y:S02]  /*04b0*/  IADD3 R17, P1, P2, R16, R17, R21 ;  /* 0x0000001110117210 */ /* 0x000fe40007a3e015 */
[----:B------:R-:W-:Y:S02]  /*04c0*/  IADD3.X R16, PT, PT, RZ, R20, RZ, P0, P3 ;  /* 0x00000014ff107210 */ /* 0x000fe400007e64ff */
[----:B------:R-:W-:Y:S02]  /*04d0*/  IADD3 R18, P3, PT, R18, R15, RZ ;  /* 0x0000000f12127210 */ /* 0x000fe40007f7e0ff */
[----:B------:R-:W-:Y:S02]  /*04e0*/  IADD3.X R15, PT, PT, RZ, R16, RZ, P1, P2 ;  /* 0x00000010ff0f7210 */ /* 0x000fe40000fe44ff */
[----:B------:R-:W-:Y:S01]  /*04f0*/  IADD3 R16, P0, PT, R17, R12, RZ ;  /* 0x0000000c11107210 */ /* 0x000fe20007f1e0ff */
[----:B------:R-:W-:Y:S01]  /*0500*/  IMAD.X R20, RZ, RZ, RZ, P3 ;  /* 0x000000ffff147224 */ /* 0x000fe200018e06ff */
[----:B------:R-:W-:-:S02]  /*0510*/  LOP3.LUT R25, R3, 0xff, RZ, 0xc0, !PT ;  /* 0x000000ff03197812 */ /* 0x000fc400078ec0ff */
[----:B------:R-:W-:Y:S02]  /*0520*/  LOP3.LUT R24, R9, 0xff, RZ, 0xc0, !PT ;  /* 0x000000ff09187812 */ /* 0x000fe400078ec0ff */
[----:B------:R-:W-:Y:S02]  /*0530*/  IADD3.X R17, PT, PT, R15, UR4, R13, P0, !PT ;  /* 0x000000040f117c10 */ /* 0x000fe400087fe40d */
[----:B------:R-:W-:Y:S02]  /*0540*/  LOP3.LUT R15, R5, 0xff, RZ, 0xc0, !PT ;  /* 0x000000ff050f7812 */ /* 0x000fe400078ec0ff */
[----:B------:R-:W-:Y:S01]  /*0550*/  IADD3 R12, P0, P1, R25, R18, R24 ;  /* 0x00000012190c7210 */ /* 0x000fe2000791e018 */
[----:B------:R-:W-:Y:S01]  /*0560*/  UMOV UR5, URZ ;  /* 0x000000ff00057c82 */ /* 0x000fe20008000000 */
[----:B------:R0:W2:Y:S02]  /*0570*/  LDG.E.U8 R16, desc[UR8][R16.64] ;  /* 0x0000000810107981 */ /* 0x0000a4000c1e1100 */
[----:B------:R-:W-:Y:S01]  /*0580*/  IADD3 R26, P2, P3, R15, R26, R12 ;  /* 0x0000001a0f1a7210 */ /* 0x000fe20007b5e00c */
[----:B------:R-:W-:Y:S01]  /*0590*/  IMAD.WIDE.U32 R12, R21, 0x89, R6 ;  /* 0x00000089150c7825 */ /* 0x000fe200078e0006 */
[----:B------:R-:W-:-:S04]  /*05a0*/  IADD3.X R27, PT, PT, RZ, R20, RZ, P0, P1 ;  /* 0x00000014ff1b7210 */ /* 0x000fc800007e24ff */
[----:B------:R-:W-:Y:S02]  /*05b0*/  IADD3.X R27, PT, PT, RZ, R22, R27, P2, P3 ;  /* 0x00000016ff1b7210 */ /* 0x000fe400017e641b */
[----:B------:R-:W-:Y:S01]  /*05c0*/  IADD3 R22, P0, P1, R12, R26, R23 ;  /* 0x0000001a0c167210 */ /* 0x000fe2000791e017 */
[----:B------:R-:W-:-:S05]  /*05d0*/  VIADD R12, R13, UR5 ;  /* 0x000000050d0c7c36 */ /* 0x000fca0008000000 */
[----:B------:R-:W-:-:S05]  /*05e0*/  IADD3.X R23, PT, PT, R12, R27, RZ, P0, P1 ;  /* 0x0000001b0c177210 */ /* 0x000fca00007e24ff */
[----:B------:R-:W3:Y:S01]  /*05f0*/  LDG.E.U8 R22, desc[UR8][R22.64] ;  /* 0x0000000816167981 */ /* 0x000ee2000c1e1100 */
[----:B------:R-:W-:-:S13]  /*0600*/  ISETP.GT.AND P0, PT, R14, 0x1e, PT ;  /* 0x0000001e0e00780c */ /* 0x000fda0003f04270 */
[----:B------:R-:W4:Y:S04]  /*0610*/  @!P0 LDG.E.U8 R12, desc[UR8][R10.64+0xf] ;  /* 0x00000f080a0c8981 */ /* 0x000f28000c1e1100 */
[----:B------:R-:W4:Y:S04]  /*0620*/  @!P0 LDG.E.U8 R13, desc[UR8][R10.64+-0xf1] ;  /* 0xffff0f080a0d8981 */ /* 0x000f28000c1e1100 */
[----:B------:R1:W4:Y:S01]  /*0630*/  @!P0 LDG.E.U8 R14, desc[UR8][R10.64+0x10f] ;  /* 0x00010f080a0e8981 */ /* 0x000322000c1e1100 */
[----:B0-----:R-:W-:Y:S02]  /*0640*/  SHF.R.U64 R17, R8, 0x18, R9 ;  /* 0x0000001808117819 */ /* 0x001fe40000001209 */
[----:B-----5:R-:W-:-:S02]  /*0650*/  LOP3.LUT R19, R19, 0xffff, RZ, 0xc0, !PT ;  /* 0x0000ffff13137812 */ /* 0x020fc400078ec0ff */
[--C-:B------:R-:W-:Y:S02]  /*0660*/  SHF.R.U64 R26, R2, 0x18, R3.reuse ;  /* 0x00000018021a7819 */ /* 0x100fe40000001203 */
[----:B------:R-:W-:Y:S02]  /*0670*/  IADD3 R24, P2, PT, R24, R25, RZ ;  /* 0x0000001918187210 */ /* 0x000fe40007f5e0ff */
[----:B------:R-:W-:Y:S01]  /*0680*/  LOP3.LUT R25, R17, 0xff, RZ, 0xc0, !PT ;  /* 0x000000ff11197812 */ /* 0x000fe200078ec0ff */
[----:B------:R-:W-:Y:S01]  /*0690*/  IMAD.SHL.U32 R17, R19, 0x1000000, RZ ;  /* 0x0100000013117824 */ /* 0x000fe200078e00ff */
[----:B------:R-:W-:Y:S02]  /*06a0*/  LOP3.LUT R26, R26, 0xff, RZ, 0xc0, !PT ;  /* 0x000000ff1a1a7812 */ /* 0x000fe400078ec0ff */
[----:B-1----:R-:W-:Y:S02]  /*06b0*/  SHF.R.U64 R10, R2, 0x10, R3 ;  /* 0x00000010020a7819 */ /* 0x002fe40000001203 */
[----:B------:R-:W-:-:S02]  /*06c0*/  IADD3 R23, P3, P5, R26, R24, R25 ;  /* 0x000000181a177210 */ /* 0x000fc40007d7e019 */
[----:B------:R-:W-:Y:S02]  /*06d0*/  SHF.R.U64 R11, R8, 0x10, R9 ;  /* 0x00000010080b7819 */ /* 0x000fe40000001209 */
[----:B------:R-:W-:Y:S02]  /*06e0*/  LOP3.LUT R10, R10, 0xff, RZ, 0xc0, !PT ;  /* 0x000000ff0a0a7812 */ /* 0x000fe400078ec0ff */
[----:B------:R-:W-:Y:S02]  /*06f0*/  LOP3.LUT R11, R11, 0xff, RZ, 0xc0, !PT ;  /* 0x000000ff0b0b7812 */ /* 0x000fe400078ec0ff */
[----:B------:R-:W-:-:S04]  /*0700*/  SHF.R.U64 R3, R2, 0x8, R3 ;  /* 0x0000000802037819 */ /* 0x000fc80000001203 */
[----:B------:R-:W-:Y:S02]  /*0710*/  LOP3.LUT R3, R3, 0xff, RZ, 0xc0, !PT ;  /* 0x000000ff03037812 */ /* 0x000fe400078ec0ff */
[----:B------:R-:W-:Y:S01]  /*0720*/  LOP3.LUT R2, R2, 0xff, RZ, 0xc0, !PT ;  /* 0x000000ff02027812 */ /* 0x000fe200078ec0ff */
[----:B------:R-:W-:Y:S01]  /*0730*/  UMOV UR6, URZ ;  /* 0x000000ff00067c82 */ /* 0x000fe20008000000 */
[----:B---3--:R-:W-:Y:S02]  /*0740*/  IMAD.SHL.U32 R19, R22, 0x100, RZ ;  /* 0x0000010016137824 */ /* 0x008fe400078e00ff */
[----:B--2---:R-:W-:Y:S01]  /*0750*/  IMAD.U32 R22, R16, 0x10000, RZ ;  /* 0x0001000010167824 */ /* 0x004fe200078e00ff */
[----:B------:R-:W-:Y:S02]  /*0760*/  IADD3 R16, P1, PT, R25, R26, RZ ;  /* 0x0000001a19107210 */ /* 0x000fe40007f3e0ff */
[----:B------:R-:W-:Y:S02]  /*0770*/  SHF.R.U64 R25, R4, 0x18, R5 ;  /* 0x0000001804197819 */ /* 0x000fe40000001205 */
[----:B------:R-:W-:Y:S01]  /*0780*/  LOP3.LUT R17, R19, R22, R17, 0xfe, !PT ;  /* 0x0000001613117212 */ /* 0x000fe200078efe11 */
[----:B------:R-:W-:Y:S01]  /*0790*/  IMAD.X R22, RZ, RZ, RZ, P2 ;  /* 0x000000ffff167224 */ /* 0x000fe200010e06ff */
[----:B------:R-:W-:-:S04]  /*07a0*/  LOP3.LUT R19, R25, 0xff, RZ, 0xc0, !PT ;  /* 0x000000ff19137812 */ /* 0x000fc800078ec0ff */
[----:B------:R-:W-:Y:S02]  /*07b0*/  IADD3 R26, P2, P4, R19, R18, R23 ;  /* 0x00000012131a7210 */ /* 0x000fe40007c5e017 */
[----:B------:R-:W-:Y:S02]  /*07c0*/  IADD3.X R25, PT, PT, RZ, R22, RZ, P3, P5 ;  /* 0x00000016ff197210 */ /* 0x000fe40001fea4ff */
[----:B------:R-:W-:Y:S02]  /*07d0*/  IADD3 R18, P3, PT, R11, R10, RZ ;  /* 0x0000000a0b127210 */ /* 0x000fe40007f7e0ff */
[----:B------:R-:W-:Y:S01]  /*07e0*/  IADD3 R23, P6, P5, R10, R16, R11 ;  /* 0x000000100a177210 */ /* 0x000fe20007dde00b */
[----:B------:R-:W-:Y:S01]  /*07f0*/  IMAD.WIDE.U32 R10, R15, 0x89, R6 ;  /* 0x000000890f0a7825 */ /* 0x000fe200078e0006 */
[----:B------:R-:W-:Y:S02]  /*0800*/  IADD3.X R25, PT, PT, RZ, R20, R25, P2, P4 ;  /* 0x00000014ff197210 */ /* 0x000fe400017e8419 */
[----:B------:R-:W-:-:S02]  /*0810*/  IADD3 R10, P2, P4, R10, R26, R21 ;  /* 0x0000001a0a0a7210 */ /* 0x000fc40007c5e015 */
[----:B------:R-:W-:Y:S01]  /*0820*/  SHF.R.U64 R21, R4, 0x10, R5 ;  /* 0x0000001004157819 */ /* 0x000fe20000001205 */
[----:B------:R-:W-:Y:S02]  /*0830*/  VIADD R26, R11, UR5 ;  /* 0x000000050b1a7c36 */ /* 0x000fe40008000000 */
[----:B------:R-:W-:Y:S01]  /*0840*/  IMAD.X R20, RZ, RZ, RZ, P1 ;  /* 0x000000ffff147224 */ /* 0x000fe200008e06ff */
[----:B------:R-:W-:Y:S02]  /*0850*/  LOP3.LUT R21, R21, 0xff, RZ, 0xc0, !PT ;  /* 0x000000ff15157812 */ /* 0x000fe400078ec0ff */
[----:B------:R-:W-:Y:S02]  /*0860*/  IADD3.X R11, PT, PT, R26, R25, RZ, P2, P4 ;  /* 0x000000191a0b7210 */ /* 0x000fe400017e84ff */
[----:B------:R-:W-:Y:S02]  /*0870*/  IADD3 R24, P1, P2, R21, R24, R23 ;  /* 0x0000001815187210 */ /* 0x000fe40007a3e017 */
[C---:B------:R-:W-:Y:S01]  /*0880*/  SHF.R.U64 R25, R8.reuse, 0x8, R9 ;  /* 0x0000000808197819 */ /* 0x040fe20000001209 */
[----:B------:R0:W2:Y:S01]  /*0890*/  LDG.E.U8 R10, desc[UR8][R10.64] ;  /* 0x000000080a0a7981 */ /* 0x0000a2000c1e1100 */
[----:B------:R-:W-:Y:S01]  /*08a0*/  LOP3.LUT R23, R8, 0xff, RZ, 0xc0, !PT ;  /* 0x000000ff08177812 */ /* 0x000fe200078ec0ff */
[----:B------:R-:W-:Y:S01]  /*08b0*/  IMAD.WIDE.U32 R8, R19, 0x89, R6 ;  /* 0x0000008913087825 */ /* 0x000fe200078e0006 */
[----:B------:R-:W-:-:S02]  /*08c0*/  IADD3.X R27, PT, PT, RZ, R20, RZ, P6, P5 ;  /* 0x00000014ff1b7210 */ /* 0x000fc400037ea4ff */
[----:B------:R-:W-:Y:S02]  /*08d0*/  SHF.R.U64 R5, R4, 0x8, R5 ;  /* 0x0000000804057819 */ /* 0x000fe40000001205 */
[----:B------:R-:W-:Y:S02]  /*08e0*/  LOP3.LUT R26, R25, 0xff, RZ, 0xc0, !PT ;  /* 0x000000ff191a7812 */ /* 0x000fe400078ec0ff */
[----:B------:R-:W-:Y:S01]  /*08f0*/  IADD3.X R22, PT, PT, RZ, R22, R27, P1, P2 ;  /* 0x00000016ff167210 */ /* 0x000fe20000fe441b */
[----:B------:R-:W-:Y:S01]  /*0900*/  VIADD R9, R9, UR5 ;  /* 0x0000000509097c36 */ /* 0x000fe20008000000 */
[----:B------:R-:W-:Y:S01]  /*0910*/  IADD3 R8, P1, P2, R8, R24, R15 ;  /* 0x0000001808087210 */ /* 0x000fe20007a3e00f */
[----:B0-----:R-:W-:Y:S01]  /*0920*/  IMAD.X R11, RZ, RZ, RZ, P3 ;  /* 0x000000ffff0b7224 */ /* 0x001fe200018e06ff */
[----:B------:R-:W-:Y:S02]  /*0930*/  LOP3.LUT R15, R5, 0xff, RZ, 0xc0, !PT ;  /* 0x000000ff050f7812 */ /* 0x000fe400078ec0ff */
[----:B------:R-:W-:-:S02]  /*0940*/  IADD3 R5, P5, P6, R3, R18, R26 ;  /* 0x0000001203057210 */ /* 0x000fc40007ebe01a */
[----:B------:R-:W-:Y:S02]  /*0950*/  IADD3.X R9, PT, PT, R9, R22, RZ, P1, P2 ;  /* 0x0000001609097210 */ /* 0x000fe40000fe44ff */
[----:B------:R-:W-:Y:S02]  /*0960*/  IADD3 R16, P3, P4, R15, R16, R5 ;  /* 0x000000100f107210 */ /* 0x000fe40007c7e005 */
[----:B------:R-:W-:Y:S01]  /*0970*/  IADD3.X R5, PT, PT, RZ, R11, RZ, P5, P6 ;  /* 0x0000000bff057210 */ /* 0x000fe20002fec4ff */
[----:B------:R-:W3:Y:S01]  /*0980*/  LDG.E.U8 R8, desc[UR8][R8.64] ;  /* 0x0000000808087981 */ /* 0x000ee2000c1e1100 */
[----:B------:R-:W-:Y:S02]  /*0990*/  IADD3 R25, P1, P2, R23, R3, R26 ;  /* 0x0000000317197210 */ /* 0x000fe40007a3e01a */
[----:B------:R-:W-:Y:S02]  /*09a0*/  IADD3.X R5, PT, PT, RZ, R20, R5, P3, P4 ;  /* 0x00000014ff057210 */ /* 0x000fe40001fe8405 */
[----:B------:R-:W-:-:S02]  /*09b0*/  IADD3 R18, P5, P6, R18, R25, R2 ;  /* 0x0000001912127210 */ /* 0x000fc40007ebe002 */
[----:B------:R-:W-:Y:S02]  /*09c0*/  IADD3.X R22, PT, PT, RZ, RZ, RZ, P1, P2 ;  /* 0x000000ffff167210 */ /* 0x000fe40000fe44ff */
[----:B------:R-:W-:Y:S02]  /*09d0*/  @!P0 IADD3 R3, P4, P3, R3, R15, R2 ;  /* 0x0000000f03038210 */ /* 0x000fe40007b9e002 */
[----:B------:R-:W-:Y:S02]  /*09e0*/  LOP3.LUT R25, R4, 0xff, RZ, 0xc0, !PT ;  /* 0x000000ff04197812 */ /* 0x000fe400078ec0ff */
[----:B------:R-:W-:Y:S02]  /*09f0*/  IADD3.X R22, PT, PT, R11, R22, RZ, P5, P6 ;  /* 0x000000160b167210 */ /* 0x000fe40002fec4ff */
[----:B------:R-:W-:Y:S01]  /*0a00*/  @!P0 IADD3 R23, P1, P2, R26, R3, R23 ;  /* 0x000000031a178210 */ /* 0x000fe20007a3e017 */
[----:B------:R-:W-:Y:S01]  /*0a10*/  @!P0 IMAD.WIDE.U32 R2, R25, 0x89, R6 ;  /* 0x0000008919028825 */ /* 0x000fe200078e0006 */
[----:B------:R-:W-:-:S03]  /*0a20*/  IADD3 R11, P5, P6, R21, R18, R25 ;  /* 0x00000012150b7210 */ /* 0x000fc60007ebe019 */
[----:B------:R-:W-:-:S04]  /*0a30*/  IMAD.WIDE.U32 R20, R21, 0x89, R6 ;  /* 0x0000008915147825 */ /* 0x000fc800078e0006 */
[----:B------:R-:W-:Y:S01]  /*0a40*/  IMAD.WIDE.U32 R6, R15, 0x89, R6 ;  /* 0x000000890f067825 */ /* 0x000fe200078e0006 */
[----:B------:R-:W-:Y:S02]  /*0a50*/  IADD3.X R15, PT, PT, RZ, R22, RZ, P5, P6 ;  /* 0x00000016ff0f7210 */ /* 0x000fe40002fec4ff */
[----:B------:R-:W-:Y:S02]  /*0a60*/  IADD3 R6, P5, PT, R11, R6, RZ ;  /* 0x000000060b067210 */ /* 0x000fe40007fbe0ff */
[----:B------:R-:W-:Y:S01]  /*0a70*/  @!P0 IADD3.X R11, PT, PT, RZ, RZ, RZ, P4, P3 ;  /* 0x000000ffff0b8210 */ /* 0x000fe200027e64ff */
[----:B------:R-:W-:Y:S01]  /*0a80*/  VIADD R18, R21, UR5 ;  /* 0x0000000515127c36 */ /* 0x000fe20008000000 */
[----:B------:R-:W-:Y:S02]  /*0a90*/  IADD3.X R7, PT, PT, R15, UR6, R7, P5, !PT ;  /* 0x000000060f077c10 */ /* 0x000fe4000affe407 */
[----:B------:R-:W-:Y:S02]  /*0aa0*/  IADD3 R20, P3, P4, R20, R16, R19 ;  /* 0x0000001014147210 */ /* 0x000fe40007c7e013 */
[----:B----4-:R-:W-:Y:S01]  /*0ab0*/  @!P0 IADD3 R13, P5, P6, R13, R23, R12 ;  /* 0x000000170d0d8210 */ /* 0x010fe20007ebe00c */
[----:B------:R-:W-:Y:S01]  /*0ac0*/  @!P0 VIADD R3, R3, UR4 ;  /* 0x0000000403038c36 */ /* 0x000fe20008000000 */
[----:B------:R-:W-:Y:S01]  /*0ad0*/  @!P0 IADD3.X R11, PT, PT, RZ, R11, RZ, P1, P2 ;  /* 0x0000000bff0b8210 */ /* 0x000fe20000fe44ff */
[----:B------:R-:W4:Y:S01]  /*0ae0*/  LDG.E.U8 R6, desc[UR8][R6.64] ;  /* 0x0000000806067981 */ /* 0x000f22000c1e1100 */
[----:B------:R-:W-:-:S02]  /*0af0*/  IADD3.X R21, PT, PT, R18, R5, RZ, P3, P4 ;  /* 0x0000000512157210 */ /* 0x000fc40001fe84ff */
[----:B------:R-:W-:Y:S02]  /*0b00*/  @!P0 IADD3 R14, P1, P2, R2, R13, R14 ;  /* 0x0000000d020e8210 */ /* 0x000fe40007a3e00e */
[----:B------:R-:W-:Y:S01]  /*0b10*/  @!P0 IADD3.X R2, PT, PT, RZ, R11, RZ, P5, P6 ;  /* 0x0000000bff028210 */ /* 0x000fe20002fec4ff */
[----:B------:R-:W2:Y:S03]  /*0b20*/  LDG.E.U8 R20, desc[UR8][R20.64] ;  /* 0x0000000814147981 */ /* 0x000ea6000c1e1100 */
[----:B------:R-:W-:Y:S02]  /*0b30*/  @!P0 IADD3.X R15, PT, PT, R3, R2, RZ, P1, P2 ;  /* 0x00000002030f8210 */ /* 0x000fe40000fe44ff */
[----:B------:R-:W0:Y:S03]  /*0b40*/  LDC.64 R2, c[0x0][0x388] ;  /* 0x0000e200ff027b82 */ /* 0x000e260000000a00 */
[----:B------:R-:W2:Y:S01]  /*0b50*/  @!P0 LDG.E.U8 R5, desc[UR8][R14.64] ;  /* 0x000000080e058981 */ /* 0x000ea2000c1e1100 */
[----:B0-----:R-:W-:-:S04]  /*0b60*/  IMAD.WIDE R2, R0, 0x8, R2 ;  /* 0x0000000800027825 */ /* 0x001fc800078e0202 */
[----:B---3--:R-:W-:-:S04]  /*0b70*/  IMAD.WIDE.U32 R8, R8, 0x1000000, RZ ;  /* 0x0100000008087825 */ /* 0x008fc800078e00ff */
[----:B----4-:R-:W-:Y:S02]  /*0b80*/  IMAD.SHL.U32 R12, R6, 0x100, RZ ;  /* 0x00000100060c7824 */ /* 0x010fe400078e00ff */
[----:B--2---:R-:W-:-:S05]  /*0b90*/  IMAD.U32 R11, R20, 0x10000, RZ ;  /* 0x00010000140b7824 */ /* 0x004fca00078e00ff */
[----:B------:R-:W-:Y:S02]  /*0ba0*/  LOP3.LUT R12, R12, R11, R8, 0xfe, !PT ;  /* 0x0000000b0c0c7212 */ /* 0x000fe400078efe08 */
[----:B------:R-:W-:-:S04]  /*0bb0*/  @P0 PRMT R5, R4, 0x7610, R5 ;  /* 0x0000761004050816 */ /* 0x000fc80000000005 */
[----:B------:R-:W-:Y:S02]  /*0bc0*/  LOP3.LUT R4, R12, 0xff, R5, 0xf8, !PT ;  /* 0x000000ff0c047812 */ /* 0x000fe400078ef805 */
[----:B------:R-:W-:-:S05]  /*0bd0*/  LOP3.LUT R5, R9, R10, R17, 0xfe, !PT ;  /* 0x0000000a09057212 */ /* 0x000fca00078efe11 */
[----:B------:R-:W-:Y:S01]  /*0be0*/  STG.E.64 desc[UR8][R2.64], R4 ;  /* 0x0000000402007986 */ /* 0x000fe2000c101b08 */
[----:B------:R-:W-:Y:S05]  /*0bf0*/  EXIT ;  /* 0x000000000000794d */ /* 0x000fea0003800000 */
.L_x_3:
[----:B------:R-:W-:-:S00]  /*0c00*/  BRA `(.L_x_3) ;  /* 0xfffffffc00fc7947 */ /* 0x000fc0000383ffff */
[----:B------:R-:W-:-:S00]  /*0c10*/  NOP ;  /* 0x0000000000007918 */ /* 0x000fc00000000000 */
        /* <DEDUP_REMOVED lines=14> */
.L_x_4:


//--------------------- .nv.shared.reserved.0     --------------------------
	.section	.nv.shared.reserved.0,"aw",@nobits
	.weak		__nv_reservedSMEM_offset_0_alias
	.size		__nv_reservedSMEM_offset_0_alias, 0, 64
	.other		__nv_reservedSMEM_offset_0_alias,@"STO_CUDA_RESERVED_SHARED STV_DEFAULT"
__nv_reservedSMEM_offset_0_alias:
	.zero		0
	.zero		64


//--------------------- .nv.constant0._Z10wire_worldPmS_Ph --------------------------
	.section	.nv.constant0._Z10wire_worldPmS_Ph,"a",@progbits
	.sectionflags	@""
	.align	4
.nv.constant0._Z10wire_worldPmS_Ph:
	.zero		920


//--------------------- SYMBOLS --------------------------

	.type		.nv.reservedSmem.offset0,@object
	.size		.nv.reservedSmem.offset0,0x4
